//
// Generated by NVIDIA NVVM Compiler
//
// Compiler Build ID: CL-36424714
// Cuda compilation tools, release 13.0, V13.0.88
// Based on NVVM 20.0.0
//

.version 9.0
.target sm_100
.address_size 64

	// .globl	_Z7cudaMulPfS_iiiS_

.visible .entry _Z7cudaMulPfS_iiiS_(
	.param .u64 .ptr .align 1 _Z7cudaMulPfS_iiiS__param_0,
	.param .u64 .ptr .align 1 _Z7cudaMulPfS_iiiS__param_1,
	.param .u32 _Z7cudaMulPfS_iiiS__param_2,
	.param .u32 _Z7cudaMulPfS_iiiS__param_3,
	.param .u32 _Z7cudaMulPfS_iiiS__param_4,
	.param .u64 .ptr .align 1 _Z7cudaMulPfS_iiiS__param_5
)
{
	.reg .pred 	%p<14>;
	.reg .b32 	%r<41>;
	.reg .b32 	%f<55>;
	.reg .b64 	%rd<53>;

	ld.param.u64 	%rd8, [_Z7cudaMulPfS_iiiS__param_0];
	ld.param.u64 	%rd9, [_Z7cudaMulPfS_iiiS__param_1];
	ld.param.u32 	%r20, [_Z7cudaMulPfS_iiiS__param_2];
	ld.param.u32 	%r18, [_Z7cudaMulPfS_iiiS__param_3];
	ld.param.u32 	%r19, [_Z7cudaMulPfS_iiiS__param_4];
	ld.param.u64 	%rd7, [_Z7cudaMulPfS_iiiS__param_5];
	cvta.to.global.u64 	%rd1, %rd9;
	cvta.to.global.u64 	%rd2, %rd8;
	mov.u32 	%r21, %ctaid.y;
	mov.u32 	%r22, %ntid.y;
	mov.u32 	%r23, %tid.y;
	mad.lo.s32 	%r1, %r21, %r22, %r23;
	mov.u32 	%r24, %ctaid.x;
	mov.u32 	%r25, %ntid.x;
	mov.u32 	%r26, %tid.x;
	mad.lo.s32 	%r2, %r24, %r25, %r26;
	setp.ge.s32 	%p1, %r1, %r20;
	setp.ge.s32 	%p2, %r2, %r19;
	or.pred  	%p3, %p1, %p2;
	setp.lt.s32 	%p4, %r18, 1;
	or.pred  	%p5, %p3, %p4;
	@%p5 bra 	$L__BB0_12;
	cvta.to.global.u64 	%rd10, %rd7;
	mul.lo.s32 	%r3, %r18, %r1;
	mad.lo.s32 	%r28, %r19, %r1, %r2;
	mul.wide.s32 	%rd11, %r28, 4;
	add.s64 	%rd3, %rd10, %rd11;
	ld.global.f32 	%f52, [%rd3];
	and.b32  	%r4, %r18, 7;
	setp.lt.u32 	%p6, %r18, 8;
	mov.b32 	%r39, 0;
	@%p6 bra 	$L__BB0_4;
	and.b32  	%r39, %r18, 2147483640;
	neg.s32 	%r37, %r39;
	shl.b32 	%r7, %r19, 3;
	mul.wide.u32 	%rd12, %r3, 4;
	add.s64 	%rd13, %rd12, %rd2;
	add.s64 	%rd52, %rd13, 16;
	mul.wide.s32 	%rd16, %r19, 4;
	mov.u32 	%r36, %r2;
$L__BB0_3:
	.pragma "nounroll";
	ld.global.f32 	%f9, [%rd52+-16];
	mul.wide.s32 	%rd14, %r36, 4;
	add.s64 	%rd15, %rd1, %rd14;
	ld.global.f32 	%f10, [%rd15];
	fma.rn.f32 	%f11, %f9, %f10, %f52;
	st.global.f32 	[%rd3], %f11;
	ld.global.f32 	%f12, [%rd52+-12];
	add.s64 	%rd17, %rd15, %rd16;
	ld.global.f32 	%f13, [%rd17];
	fma.rn.f32 	%f14, %f12, %f13, %f11;
	st.global.f32 	[%rd3], %f14;
	ld.global.f32 	%f15, [%rd52+-8];
	add.s64 	%rd18, %rd17, %rd16;
	ld.global.f32 	%f16, [%rd18];
	fma.rn.f32 	%f17, %f15, %f16, %f14;
	st.global.f32 	[%rd3], %f17;
	ld.global.f32 	%f18, [%rd52+-4];
	add.s64 	%rd19, %rd18, %rd16;
	ld.global.f32 	%f19, [%rd19];
	fma.rn.f32 	%f20, %f18, %f19, %f17;
	st.global.f32 	[%rd3], %f20;
	ld.global.f32 	%f21, [%rd52];
	add.s64 	%rd20, %rd19, %rd16;
	ld.global.f32 	%f22, [%rd20];
	fma.rn.f32 	%f23, %f21, %f22, %f20;
	st.global.f32 	[%rd3], %f23;
	ld.global.f32 	%f24, [%rd52+4];
	add.s64 	%rd21, %rd20, %rd16;
	ld.global.f32 	%f25, [%rd21];
	fma.rn.f32 	%f26, %f24, %f25, %f23;
	st.global.f32 	[%rd3], %f26;
	ld.global.f32 	%f27, [%rd52+8];
	add.s64 	%rd22, %rd21, %rd16;
	ld.global.f32 	%f28, [%rd22];
	fma.rn.f32 	%f29, %f27, %f28, %f26;
	st.global.f32 	[%rd3], %f29;
	ld.global.f32 	%f30, [%rd52+12];
	add.s64 	%rd23, %rd22, %rd16;
	ld.global.f32 	%f31, [%rd23];
	fma.rn.f32 	%f52, %f30, %f31, %f29;
	st.global.f32 	[%rd3], %f52;
	add.s32 	%r37, %r37, 8;
	add.s32 	%r36, %r36, %r7;
	add.s64 	%rd52, %rd52, 32;
	setp.ne.s32 	%p7, %r37, 0;
	@%p7 bra 	$L__BB0_3;
$L__BB0_4:
	setp.eq.s32 	%p8, %r4, 0;
	@%p8 bra 	$L__BB0_12;
	and.b32  	%r13, %r18, 3;
	setp.lt.u32 	%p9, %r4, 4;
	@%p9 bra 	$L__BB0_7;
	add.s32 	%r29, %r39, %r3;
	mul.wide.u32 	%rd24, %r29, 4;
	add.s64 	%rd25, %rd2, %rd24;
	ld.global.f32 	%f32, [%rd25];
	mad.lo.s32 	%r30, %r39, %r19, %r2;
	mul.wide.s32 	%rd26, %r30, 4;
	add.s64 	%rd27, %rd1, %rd26;
	ld.global.f32 	%f33, [%rd27];
	fma.rn.f32 	%f34, %f32, %f33, %f52;
	st.global.f32 	[%rd3], %f34;
	cvt.u64.u32 	%rd28, %r3;
	cvt.u64.u32 	%rd29, %r39;
	add.s64 	%rd30, %rd29, %rd28;
	shl.b64 	%rd31, %rd30, 2;
	add.s64 	%rd32, %rd2, %rd31;
	ld.global.f32 	%f35, [%rd32+4];
	mul.wide.s32 	%rd33, %r19, 4;
	add.s64 	%rd34, %rd27, %rd33;
	ld.global.f32 	%f36, [%rd34];
	fma.rn.f32 	%f37, %f35, %f36, %f34;
	st.global.f32 	[%rd3], %f37;
	ld.global.f32 	%f38, [%rd32+8];
	add.s64 	%rd35, %rd34, %rd33;
	ld.global.f32 	%f39, [%rd35];
	fma.rn.f32 	%f40, %f38, %f39, %f37;
	st.global.f32 	[%rd3], %f40;
	ld.global.f32 	%f41, [%rd32+12];
	add.s64 	%rd36, %rd35, %rd33;
	ld.global.f32 	%f42, [%rd36];
	fma.rn.f32 	%f52, %f41, %f42, %f40;
	st.global.f32 	[%rd3], %f52;
	add.s32 	%r39, %r39, 4;
$L__BB0_7:
	setp.eq.s32 	%p10, %r13, 0;
	@%p10 bra 	$L__BB0_12;
	setp.eq.s32 	%p11, %r13, 1;
	@%p11 bra 	$L__BB0_10;
	add.s32 	%r31, %r39, %r3;
	mul.wide.u32 	%rd37, %r31, 4;
	add.s64 	%rd38, %rd2, %rd37;
	ld.global.f32 	%f43, [%rd38];
	mad.lo.s32 	%r32, %r39, %r19, %r2;
	mul.wide.s32 	%rd39, %r32, 4;
	add.s64 	%rd40, %rd1, %rd39;
	ld.global.f32 	%f44, [%rd40];
	fma.rn.f32 	%f45, %f43, %f44, %f52;
	st.global.f32 	[%rd3], %f45;
	cvt.u64.u32 	%rd41, %r3;
	cvt.u64.u32 	%rd42, %r39;
	add.s64 	%rd43, %rd42, %rd41;
	shl.b64 	%rd44, %rd43, 2;
	add.s64 	%rd45, %rd2, %rd44;
	ld.global.f32 	%f46, [%rd45+4];
	mul.wide.s32 	%rd46, %r19, 4;
	add.s64 	%rd47, %rd40, %rd46;
	ld.global.f32 	%f47, [%rd47];
	fma.rn.f32 	%f52, %f46, %f47, %f45;
	st.global.f32 	[%rd3], %f52;
	add.s32 	%r39, %r39, 2;
$L__BB0_10:
	and.b32  	%r33, %r18, 1;
	setp.eq.b32 	%p12, %r33, 1;
	not.pred 	%p13, %p12;
	@%p13 bra 	$L__BB0_12;
	add.s32 	%r34, %r39, %r3;
	mul.wide.u32 	%rd48, %r34, 4;
	add.s64 	%rd49, %rd2, %rd48;
	ld.global.f32 	%f48, [%rd49];
	mad.lo.s32 	%r35, %r39, %r19, %r2;
	mul.wide.s32 	%rd50, %r35, 4;
	add.s64 	%rd51, %rd1, %rd50;
	ld.global.f32 	%f49, [%rd51];
	fma.rn.f32 	%f50, %f48, %f49, %f52;
	st.global.f32 	[%rd3], %f50;
$L__BB0_12:
	ret;

}


// ===== COMPILED SASS (sm_100) =====

	.target	sm_100

	.elftype	@"ET_EXEC"


//--------------------- .note.nv.tkinfo           --------------------------
	.section	.note.nv.tkinfo,"",@"SHT_NOTE"
	.sectionflags	@"SHF_NOTE_NV_TKINFO"
	.tkinfo
        /*0018*/ 	.word	0x00000002
        /*0030*/ 	.string	""
        /*0030*/ 	.string	"ptxas"
        /*0030*/ 	.string	"Cuda compilation tools, release 13.0, V13.0.88"
        /*0030*/ 	.string	"Build cuda_13.0.r13.0/compiler.36424714_0"
        /*0030*/ 	.string	"-arch sm_100 -m 64 "



//--------------------- .note.nv.cuinfo           --------------------------
	.section	.note.nv.cuinfo,"",@"SHT_NOTE"
	.sectionflags	@"SHF_NOTE_NV_CUINFO"
        /*0018*/ 	.short	0x0002
        /*001a*/ 	.short	0x0064
        /*001c*/ 	.short	0x0082
	.zero		2


//--------------------- .nv.info                  --------------------------
	.section	.nv.info,"",@"SHT_CUDA_INFO"
	.align	4


	//----- nvinfo : EIATTR_REGCOUNT
	.align		4
        /*0000*/ 	.byte	0x04, 0x2f
        /*0002*/ 	.short	(.L_1 - .L_0)
	.align		4
.L_0:
        /*0004*/ 	.word	index@(_Z7cudaMulPfS_iiiS_)
        /*0008*/ 	.word	0x0000001e


	//----- nvinfo : EIATTR_FRAME_SIZE
	.align		4
.L_1:
        /*000c*/ 	.byte	0x04, 0x11
        /*000e*/ 	.short	(.L_3 - .L_2)
	.align		4
.L_2:
        /*0010*/ 	.word	index@(_Z7cudaMulPfS_iiiS_)
        /*0014*/ 	.word	0x00000000


	//----- nvinfo : EIATTR_MIN_STACK_SIZE
	.align		4
.L_3:
        /*0018*/ 	.byte	0x04, 0x12
        /*001a*/ 	.short	(.L_5 - .L_4)
	.align		4
.L_4:
        /*001c*/ 	.word	index@(_Z7cudaMulPfS_iiiS_)
        /*0020*/ 	.word	0x00000000
.L_5:


//--------------------- .nv.compat                --------------------------
	.section	.nv.compat,"",@"SHT_CUDA_COMPAT_INFO"
	.align	4
        /*0000*/ 	.byte	0x02, 0x09, 0x00, 0x00, 0x02, 0x02, 0x01, 0x00, 0x02, 0x05, 0x05, 0x00, 0x03, 0x07, 0x01, 0x01
        /*0010*/ 	.byte	0x02, 0x03, 0x00, 0x00, 0x02, 0x06, 0x01, 0x00, 0x04, 0x0b, 0x08, 0x00, 0x09, 0x00, 0x00, 0x00
        /*0020*/ 	.byte	0x00, 0x00, 0x00, 0x00


//--------------------- .nv.info._Z7cudaMulPfS_iiiS_ --------------------------
	.section	.nv.info._Z7cudaMulPfS_iiiS_,"",@"SHT_CUDA_INFO"
	.sectionflags	@""
	.align	4


	//----- nvinfo : EIATTR_CUDA_API_VERSION
	.align		4
        /*0000*/ 	.byte	0x04, 0x37
        /*0002*/ 	.short	(.L_7 - .L_6)
.L_6:
        /*0004*/ 	.word	0x00000082


	//----- nvinfo : EIATTR_KPARAM_INFO
	.align		4
.L_7:
        /*0008*/ 	.byte	0x04, 0x17
        /*000a*/ 	.short	(.L_9 - .L_8)
.L_8:
        /*000c*/ 	.word	0x00000000
        /*0010*/ 	.short	0x0005
        /*0012*/ 	.short	0x0020
        /*0014*/ 	.byte	0x00, 0xf5, 0x21, 0x00


	//----- nvinfo : EIATTR_KPARAM_INFO
	.align		4
.L_9:
        /*0018*/ 	.byte	0x04, 0x17
        /*001a*/ 	.short	(.L_11 - .L_10)
.L_10:
        /*001c*/ 	.word	0x00000000
        /*0020*/ 	.short	0x0004
        /*0022*/ 	.short	0x0018
        /*0024*/ 	.byte	0x00, 0xf0, 0x11, 0x00


	//----- nvinfo : EIATTR_KPARAM_INFO
	.align		4
.L_11:
        /*0028*/ 	.byte	0x04, 0x17
        /*002a*/ 	.short	(.L_13 - .L_12)
.L_12:
        /*002c*/ 	.word	0x00000000
        /*0030*/ 	.short	0x0003
        /*0032*/ 	.short	0x0014
        /*0034*/ 	.byte	0x00, 0xf0, 0x11, 0x00


	//----- nvinfo : EIATTR_KPARAM_INFO
	.align		4
.L_13:
        /*0038*/ 	.byte	0x04, 0x17
        /*003a*/ 	.short	(.L_15 - .L_14)
.L_14:
        /*003c*/ 	.word	0x00000000
        /*0040*/ 	.short	0x0002
        /*0042*/ 	.short	0x0010
        /*0044*/ 	.byte	0x00, 0xf0, 0x11, 0x00


	//----- nvinfo : EIATTR_KPARAM_INFO
	.align		4
.L_15:
        /*0048*/ 	.byte	0x04, 0x17
        /*004a*/ 	.short	(.L_17 - .L_16)
.L_16:
        /*004c*/ 	.word	0x00000000
        /*0050*/ 	.short	0x0001
        /*0052*/ 	.short	0x0008
        /*0054*/ 	.byte	0x00, 0xf5, 0x21, 0x00


	//----- nvinfo : EIATTR_KPARAM_INFO
	.align		4
.L_17:
        /*0058*/ 	.byte	0x04, 0x17
        /*005a*/ 	.short	(.L_19 - .L_18)
.L_18:
        /*005c*/ 	.word	0x00000000
        /*0060*/ 	.short	0x0000
        /*0062*/ 	.short	0x0000
        /*0064*/ 	.byte	0x00, 0xf5, 0x21, 0x00


	//----- nvinfo : EIATTR_SPARSE_MMA_MASK
	.align		4
.L_19:
        /*0068*/ 	.byte	0x03, 0x50
        /*006a*/ 	.short	0x0000


	//----- nvinfo : EIATTR_MAXREG_COUNT
	.align		4
        /*006c*/ 	.byte	0x03, 0x1b
        /*006e*/ 	.short	0x00ff


	//----- nvinfo : EIATTR_MERCURY_ISA_VERSION
	.align		4
        /*0070*/ 	.byte	0x03, 0x5f
        /*0072*/ 	.short	0x0101


	//----- nvinfo : EIATTR_VRC_CTA_INIT_COUNT
	.align		4
        /*0074*/ 	.byte	0x02, 0x4a
	.zero		1
	.zero		1


	//----- nvinfo : EIATTR_EXIT_INSTR_OFFSETS
	.align		4
        /*0078*/ 	.byte	0x04, 0x1c
        /*007a*/ 	.short	(.L_21 - .L_20)


	//   ....[0]....
.L_20:
        /*007c*/ 	.word	0x000000e0


	//   ....[1]....
        /*0080*/ 	.word	0x00000500


	//   ....[2]....
        /*0084*/ 	.word	0x00000740


	//   ....[3]....
        /*0088*/ 	.word	0x000008e0


	//   ....[4]....
        /*008c*/ 	.word	0x00000990


	//----- nvinfo : EIATTR_CBANK_PARAM_SIZE
	.align		4
.L_21:
        /*0090*/ 	.byte	0x03, 0x19
        /*0092*/ 	.short	0x0028


	//----- nvinfo : EIATTR_PARAM_CBANK
	.align		4
        /*0094*/ 	.byte	0x04, 0x0a
        /*0096*/ 	.short	(.L_23 - .L_22)
	.align		4
.L_22:
        /*0098*/ 	.word	index@(.nv.constant0._Z7cudaMulPfS_iiiS_)
        /*009c*/ 	.short	0x0380
        /*009e*/ 	.short	0x0028


	//----- nvinfo : EIATTR_SW_WAR
	.align		4
.L_23:
        /*00a0*/ 	.byte	0x04, 0x36
        /*00a2*/ 	.short	(.L_25 - .L_24)
.L_24:
        /*00a4*/ 	.word	0x00000008
.L_25:


//--------------------- .nv.callgraph             --------------------------
	.section	.nv.callgraph,"",@"SHT_CUDA_CALLGRAPH"
	.align	4
	.sectionentsize	8
	.align		4
        /*0000*/ 	.word	0x00000000
	.align		4
        /*0004*/ 	.word	0xffffffff
	.align		4
        /*0008*/ 	.word	0x00000000
	.align		4
        /*000c*/ 	.word	0xfffffffe
	.align		4
        /*0010*/ 	.word	0x00000000
	.align		4
        /*0014*/ 	.word	0xfffffffd
	.align		4
        /*0018*/ 	.word	0x00000000
	.align		4
        /*001c*/ 	.word	0xfffffffc


//--------------------- .text._Z7cudaMulPfS_iiiS_ --------------------------
	.section	.text._Z7cudaMulPfS_iiiS_,"ax",@progbits
	.align	128
        .global         _Z7cudaMulPfS_iiiS_
        .type           _Z7cudaMulPfS_iiiS_,@function
        .size           _Z7cudaMulPfS_iiiS_,(.L_x_5 - _Z7cudaMulPfS_iiiS_)
        .other          _Z7cudaMulPfS_iiiS_,@"STO_CUDA_ENTRY STV_DEFAULT"
_Z7cudaMulPfS_iiiS_:
.text._Z7cudaMulPfS_iiiS_:
[----:B------:R-:W-:Y:S01]  /*0000*/  LDC R1, c[0x0][0x37c] ;  /* 0x0000df00ff017b82 */ /* 0x000fe20000000800 */
[----:B------:R-:W0:Y:S07]  /*0010*/  S2R R4, SR_TID.X ;  /* 0x0000000000047919 */ /* 0x000e2e0000002100 */
[----:B------:R-:W1:Y:S01]  /*0020*/  LDC R6, c[0x0][0x364] ;  /* 0x0000d900ff067b82 */ /* 0x000e620000000800 */
[----:B------:R-:W1:Y:S07]  /*0030*/  S2R R5, SR_TID.Y ;  /* 0x0000000000057919 */ /* 0x000e6e0000002200 */
[----:B------:R-:W0:Y:S08]  /*0040*/  S2UR UR5, SR_CTAID.X ;  /* 0x00000000000579c3 */ /* 0x000e300000002500 */
[----:B------:R-:W0:Y:S08]  /*0050*/  LDC R9, c[0x0][0x360] ;  /* 0x0000d800ff097b82 */ /* 0x000e300000000800 */
[----:B------:R-:W1:Y:S08]  /*0060*/  S2UR UR4, SR_CTAID.Y ;  /* 0x00000000000479c3 */ /* 0x000e700000002600 */
[----:B------:R-:W2:Y:S08]  /*0070*/  LDC R0, c[0x0][0x398] ;  /* 0x0000e600ff007b82 */ /* 0x000eb00000000800 */
[----:B------:R-:W3:Y:S01]  /*0080*/  LDC.64 R2, c[0x0][0x390] ;  /* 0x0000e400ff027b82 */ /* 0x000ee20000000a00 */
[----:B0-----:R-:W-:-:S02]  /*0090*/  IMAD R9, R9, UR5, R4 ;  /* 0x0000000509097c24 */ /* 0x001fc4000f8e0204 */
[----:B-1----:R-:W-:-:S03]  /*00a0*/  IMAD R6, R6, UR4, R5 ;  /* 0x0000000406067c24 */ /* 0x002fc6000f8e0205 */
[----:B--2---:R-:W-:-:S04]  /*00b0*/  ISETP.GE.AND P0, PT, R9, R0, PT ;  /* 0x000000000900720c */ /* 0x004fc80003f06270 */
[----:B---3--:R-:W-:-:S04]  /*00c0*/  ISETP.GE.OR P0, PT, R6, R2, P0 ;  /* 0x000000020600720c */ /* 0x008fc80000706670 */
[----:B------:R-:W-:-:S13]  /*00d0*/  ISETP.LT.OR P0, PT, R3, 0x1, P0 ;  /* 0x000000010300780c */ /* 0x000fda0000701670 */
[----:B------:R-:W-:Y:S05]  /*00e0*/  @P0 EXIT ;  /* 0x000000000000094d */ /* 0x000fea0003800000 */
[----:B------:R-:W0:Y:S01]  /*00f0*/  LDC.64 R4, c[0x0][0x3a0] ;  /* 0x0000e800ff047b82 */ /* 0x000e220000000a00 */
[----:B------:R-:W1:Y:S01]  /*0100*/  LDCU.64 UR4, c[0x0][0x358] ;  /* 0x00006b00ff0477ac */ /* 0x000e620008000a00 */
[C---:B------:R-:W-:Y:S01]  /*0110*/  ISETP.GE.U32.AND P1, PT, R3.reuse, 0x8, PT ;  /* 0x000000080300780c */ /* 0x040fe20003f26070 */
[C---:B------:R-:W-:Y:S01]  /*0120*/  IMAD R7, R6.reuse, R0, R9 ;  /* 0x0000000006077224 */ /* 0x040fe200078e0209 */
[----:B------:R-:W-:Y:S01]  /*0130*/  LOP3.LUT R10, R3, 0x7, RZ, 0xc0, !PT ;  /* 0x00000007030a7812 */ /* 0x000fe200078ec0ff */
[----:B------:R-:W-:Y:S02]  /*0140*/  HFMA2 R11, -RZ, RZ, 0, 0 ;  /* 0x00000000ff0b7431 */ /* 0x000fe400000001ff */
[----:B------:R-:W-:Y:S01]  /*0150*/  IMAD R2, R6, R3, RZ ;  /* 0x0000000306027224 */ /* 0x000fe200078e02ff */
[----:B------:R-:W-:Y:S01]  /*0160*/  ISETP.NE.AND P0, PT, R10, RZ, PT ;  /* 0x000000ff0a00720c */ /* 0x000fe20003f05270 */
[----:B0-----:R-:W-:-:S05]  /*0170*/  IMAD.WIDE R4, R7, 0x4, R4 ;  /* 0x0000000407047825 */ /* 0x001fca00078e0204 */
[----:B-1----:R0:W5:Y:S01]  /*0180*/  LDG.E R15, desc[UR4][R4.64] ;  /* 0x00000004040f7981 */ /* 0x002162000c1e1900 */
[----:B------:R-:W-:Y:S06]  /*0190*/  @!P1 BRA `(.L_x_0) ;  /* 0x0000000000d89947 */ /* 0x000fec0003800000 */
[----:B------:R-:W1:Y:S01]  /*01a0*/  LDC.64 R6, c[0x0][0x380] ;  /* 0x0000e000ff067b82 */ /* 0x000e620000000a00 */
[----:B------:R-:W-:Y:S02]  /*01b0*/  LOP3.LUT R11, R3, 0x7ffffff8, RZ, 0xc0, !PT ;  /* 0x7ffffff8030b7812 */ /* 0x000fe400078ec0ff */
[----:B------:R-:W-:Y:S02]  /*01c0*/  MOV R13, R9 ;  /* 0x00000009000d7202 */ /* 0x000fe40000000f00 */
[----:B------:R-:W-:Y:S01]  /*01d0*/  IADD3 R8, PT, PT, -R11, RZ, RZ ;  /* 0x000000ff0b087210 */ /* 0x000fe20007ffe1ff */
[----:B-1----:R-:W-:-:S03]  /*01e0*/  IMAD.WIDE.U32 R6, R2, 0x4, R6 ;  /* 0x0000000402067825 */ /* 0x002fc600078e0006 */
[----:B------:R-:W-:-:S04]  /*01f0*/  IADD3 R6, P1, PT, R6, 0x10, RZ ;  /* 0x0000001006067810 */ /* 0x000fc80007f3e0ff */
[----:B------:R-:W-:-:S09]  /*0200*/  IADD3.X R7, PT, PT, RZ, R7, RZ, P1, !PT ;  /* 0x00000007ff077210 */ /* 0x000fd20000ffe4ff */
.L_x_1:
[----:B------:R-:W1:Y:S01]  /*0210*/  LDC.64 R16, c[0x0][0x388] ;  /* 0x0000e200ff107b82 */ /* 0x000e620000000a00 */
[----:B--2---:R-:W2:Y:S01]  /*0220*/  LDG.E R12, desc[UR4][R6.64+-0x10] ;  /* 0xfffff004060c7981 */ /* 0x004ea2000c1e1900 */
[----:B-1----:R-:W-:-:S05]  /*0230*/  IMAD.WIDE R16, R13, 0x4, R16 ;  /* 0x000000040d107825 */ /* 0x002fca00078e0210 */
[----:B------:R-:W2:Y:S02]  /*0240*/  LDG.E R14, desc[UR4][R16.64] ;  /* 0x00000004100e7981 */ /* 0x000ea4000c1e1900 */
[----:B--2--5:R-:W-:Y:S01]  /*0250*/  FFMA R21, R12, R14, R15 ;  /* 0x0000000e0c157223 */ /* 0x024fe2000000000f */
[----:B------:R-:W-:-:S04]  /*0260*/  IMAD.WIDE R14, R0, 0x4, R16 ;  /* 0x00000004000e7825 */ /* 0x000fc800078e0210 */
[----:B------:R1:W-:Y:S04]  /*0270*/  STG.E desc[UR4][R4.64], R21 ;  /* 0x0000001504007986 */ /* 0x0003e8000c101904 */
[----:B------:R-:W2:Y:S04]  /*0280*/  LDG.E R12, desc[UR4][R6.64+-0xc] ;  /* 0xfffff404060c7981 */ /* 0x000ea8000c1e1900 */
[----:B------:R-:W2:Y:S02]  /*0290*/  LDG.E R18, desc[UR4][R14.64] ;  /* 0x000000040e127981 */ /* 0x000ea4000c1e1900 */
[----:B--2---:R-:W-:Y:S01]  /*02a0*/  FFMA R23, R12, R18, R21 ;  /* 0x000000120c177223 */ /* 0x004fe20000000015 */
[----:B------:R-:W-:-:S04]  /*02b0*/  IMAD.WIDE R18, R0, 0x4, R14 ;  /* 0x0000000400127825 */ /* 0x000fc800078e020e */
[----:B------:R2:W-:Y:S04]  /*02c0*/  STG.E desc[UR4][R4.64], R23 ;  /* 0x0000001704007986 */ /* 0x0005e8000c101904 */
[----:B------:R-:W3:Y:S04]  /*02d0*/  LDG.E R12, desc[UR4][R6.64+-0x8] ;  /* 0xfffff804060c7981 */ /* 0x000ee8000c1e1900 */
[----:B------:R-:W3:Y:S01]  /*02e0*/  LDG.E R20, desc[UR4][R18.64] ;  /* 0x0000000412147981 */ /* 0x000ee2000c1e1900 */
[----:B------:R-:W-:-:S04]  /*02f0*/  IMAD.WIDE R16, R0, 0x4, R18 ;  /* 0x0000000400107825 */ /* 0x000fc800078e0212 */
[----:B---3--:R-:W-:-:S05]  /*0300*/  FFMA R25, R12, R20, R23 ;  /* 0x000000140c197223 */ /* 0x008fca0000000017 */
[----:B------:R3:W-:Y:S04]  /*0310*/  STG.E desc[UR4][R4.64], R25 ;  /* 0x0000001904007986 */ /* 0x0007e8000c101904 */
[----:B------:R-:W1:Y:S04]  /*0320*/  LDG.E R12, desc[UR4][R6.64+-0x4] ;  /* 0xfffffc04060c7981 */ /* 0x000e68000c1e1900 */
[----:B------:R-:W1:Y:S01]  /*0330*/  LDG.E R20, desc[UR4][R16.64] ;  /* 0x0000000410147981 */ /* 0x000e62000c1e1900 */
[----:B------:R-:W-:-:S04]  /*0340*/  IMAD.WIDE R14, R0, 0x4, R16 ;  /* 0x00000004000e7825 */ /* 0x000fc800078e0210 */
[----:B-1----:R-:W-:-:S05]  /*0350*/  FFMA R21, R12, R20, R25 ;  /* 0x000000140c157223 */ /* 0x002fca0000000019 */
[----:B------:R1:W-:Y:S04]  /*0360*/  STG.E desc[UR4][R4.64], R21 ;  /* 0x0000001504007986 */ /* 0x0003e8000c101904 */
[----:B------:R-:W2:Y:S04]  /*0370*/  LDG.E R12, desc[UR4][R6.64] ;  /* 0x00000004060c7981 */ /* 0x000ea8000c1e1900 */
[----:B------:R-:W2:Y:S01]  /*0380*/  LDG.E R20, desc[UR4][R14.64] ;  /* 0x000000040e147981 */ /* 0x000ea2000c1e1900 */
[----:B------:R-:W-:-:S04]  /*0390*/  IMAD.WIDE R18, R0, 0x4, R14 ;  /* 0x0000000400127825 */ /* 0x000fc800078e020e */
[----:B--2---:R-:W-:-:S05]  /*03a0*/  FFMA R23, R12, R20, R21 ;  /* 0x000000140c177223 */ /* 0x004fca0000000015 */
[----:B------:R2:W-:Y:S04]  /*03b0*/  STG.E desc[UR4][R4.64], R23 ;  /* 0x0000001704007986 */ /* 0x0005e8000c101904 */
[----:B------:R-:W3:Y:S04]  /*03c0*/  LDG.E R12, desc[UR4][R6.64+0x4] ;  /* 0x00000404060c7981 */ /* 0x000ee8000c1e1900 */
[----:B------:R-:W3:Y:S01]  /*03d0*/  LDG.E R20, desc[UR4][R18.64] ;  /* 0x0000000412147981 */ /* 0x000ee2000c1e1900 */
[----:B------:R-:W-:-:S04]  /*03e0*/  IMAD.WIDE R16, R0, 0x4, R18 ;  /* 0x0000000400107825 */ /* 0x000fc800078e0212 */
[----:B---3--:R-:W-:-:S05]  /*03f0*/  FFMA R25, R12, R20, R23 ;  /* 0x000000140c197223 */ /* 0x008fca0000000017 */
[----:B------:R2:W-:Y:S04]  /*0400*/  STG.E desc[UR4][R4.64], R25 ;  /* 0x0000001904007986 */ /* 0x0005e8000c101904 */
[----:B------:R-:W3:Y:S04]  /*0410*/  LDG.E R12, desc[UR4][R6.64+0x8] ;  /* 0x00000804060c7981 */ /* 0x000ee8000c1e1900 */
[----:B------:R-:W3:Y:S01]  /*0420*/  LDG.E R20, desc[UR4][R16.64] ;  /* 0x0000000410147981 */ /* 0x000ee2000c1e1900 */
[----:B------:R-:W-:Y:S01]  /*0430*/  IADD3 R8, PT, PT, R8, 0x8, RZ ;  /* 0x0000000808087810 */ /* 0x000fe20007ffe0ff */
[----:B---3--:R-:W-:Y:S01]  /*0440*/  FFMA R27, R12, R20, R25 ;  /* 0x000000140c1b7223 */ /* 0x008fe20000000019 */
[----:B-1----:R-:W-:-:S04]  /*0450*/  IMAD.WIDE R20, R0, 0x4, R16 ;  /* 0x0000000400147825 */ /* 0x002fc800078e0210 */
[----:B------:R2:W-:Y:S04]  /*0460*/  STG.E desc[UR4][R4.64], R27 ;  /* 0x0000001b04007986 */ /* 0x0005e8000c101904 */
[----:B------:R-:W3:Y:S04]  /*0470*/  LDG.E R20, desc[UR4][R20.64] ;  /* 0x0000000414147981 */ /* 0x000ee8000c1e1900 */
[----:B------:R1:W3:Y:S01]  /*0480*/  LDG.E R12, desc[UR4][R6.64+0xc] ;  /* 0x00000c04060c7981 */ /* 0x0002e2000c1e1900 */
[----:B------:R-:W-:Y:S02]  /*0490*/  ISETP.NE.AND P1, PT, R8, RZ, PT ;  /* 0x000000ff0800720c */ /* 0x000fe40003f25270 */
[----:B------:R-:W-:-:S02]  /*04a0*/  LEA R13, R0, R13, 0x3 ;  /* 0x0000000d000d7211 */ /* 0x000fc400078e18ff */
[----:B-1----:R-:W-:-:S04]  /*04b0*/  IADD3 R6, P2, PT, R6, 0x20, RZ ;  /* 0x0000002006067810 */ /* 0x002fc80007f5e0ff */
[----:B------:R-:W-:Y:S01]  /*04c0*/  IADD3.X R7, PT, PT, RZ, R7, RZ, P2, !PT ;  /* 0x00000007ff077210 */ /* 0x000fe200017fe4ff */
[----:B---3--:R-:W-:-:S05]  /*04d0*/  FFMA R15, R12, R20, R27 ;  /* 0x000000140c0f7223 */ /* 0x008fca000000001b */
[----:B------:R2:W-:Y:S01]  /*04e0*/  STG.E desc[UR4][R4.64], R15 ;  /* 0x0000000f04007986 */ /* 0x0005e2000c101904 */
[----:B------:R-:W-:Y:S05]  /*04f0*/  @P1 BRA `(.L_x_1) ;  /* 0xfffffffc00441947 */ /* 0x000fea000383ffff */
.L_x_0:
[----:B------:R-:W-:Y:S05]  /*0500*/  @!P0 EXIT ;  /* 0x000000000000894d */ /* 0x000fea0003800000 */
[----:B------:R-:W-:Y:S02]  /*0510*/  ISETP.GE.U32.AND P1, PT, R10, 0x4, PT ;  /* 0x000000040a00780c */ /* 0x000fe40003f26070 */
[----:B------:R-:W-:-:S04]  /*0520*/  LOP3.LUT R8, R3, 0x3, RZ, 0xc0, !PT ;  /* 0x0000000303087812 */ /* 0x000fc800078ec0ff */
[----:B------:R-:W-:-:S07]  /*0530*/  ISETP.NE.AND P0, PT, R8, RZ, PT ;  /* 0x000000ff0800720c */ /* 0x000fce0003f05270 */
[----:B------:R-:W-:Y:S06]  /*0540*/  @!P1 BRA `(.L_x_2) ;  /* 0x00000000007c9947 */ /* 0x000fec0003800000 */
[----:B------:R-:W1:Y:S01]  /*0550*/  LDC.64 R16, c[0x0][0x380] ;  /* 0x0000e000ff107b82 */ /* 0x000e620000000a00 */
[----:B------:R-:W-:Y:S01]  /*0560*/  IADD3 R7, PT, PT, R2, R11, RZ ;  /* 0x0000000b02077210 */ /* 0x000fe20007ffe0ff */
[----:B------:R-:W-:Y:S01]  /*0570*/  IMAD R19, R11, R0, R9 ;  /* 0x000000000b137224 */ /* 0x000fe200078e0209 */
[----:B------:R-:W3:Y:S05]  /*0580*/  LDCU.64 UR6, c[0x0][0x380] ;  /* 0x00007000ff0677ac */ /* 0x000eea0008000a00 */
[----:B------:R-:W4:Y:S01]  /*0590*/  LDC.64 R12, c[0x0][0x388] ;  /* 0x0000e200ff0c7b82 */ /* 0x000f220000000a00 */
[----:B-1----:R-:W-:-:S06]  /*05a0*/  IMAD.WIDE.U32 R16, R7, 0x4, R16 ;  /* 0x0000000407107825 */ /* 0x002fcc00078e0010 */
[----:B------:R-:W2:Y:S01]  /*05b0*/  LDG.E R16, desc[UR4][R16.64] ;  /* 0x0000000410107981 */ /* 0x000ea2000c1e1900 */
[----:B----4-:R-:W-:-:S05]  /*05c0*/  IMAD.WIDE R12, R19, 0x4, R12 ;  /* 0x00000004130c7825 */ /* 0x010fca00078e020c */
[----:B------:R-:W2:Y:S01]  /*05d0*/  LDG.E R10, desc[UR4][R12.64] ;  /* 0x000000040c0a7981 */ /* 0x000ea2000c1e1900 */
[----:B------:R-:W-:-:S04]  /*05e0*/  IADD3 R7, P1, PT, R2, R11, RZ ;  /* 0x0000000b02077210 */ /* 0x000fc80007f3e0ff */
[----:B------:R-:W-:Y:S02]  /*05f0*/  IADD3.X R14, PT, PT, RZ, RZ, RZ, P1, !PT ;  /* 0x000000ffff0e7210 */ /* 0x000fe40000ffe4ff */
[----:B---3--:R-:W-:-:S04]  /*0600*/  LEA R6, P1, R7, UR6, 0x2 ;  /* 0x0000000607067c11 */ /* 0x008fc8000f8210ff */
[----:B------:R-:W-:Y:S01]  /*0610*/  LEA.HI.X R7, R7, UR7, R14, 0x2, P1 ;  /* 0x0000000707077c11 */ /* 0x000fe200088f140e */
[----:B--2--5:R-:W-:Y:S01]  /*0620*/  FFMA R19, R16, R10, R15 ;  /* 0x0000000a10137223 */ /* 0x024fe2000000000f */
[----:B------:R-:W-:-:S04]  /*0630*/  IMAD.WIDE R14, R0, 0x4, R12 ;  /* 0x00000004000e7825 */ /* 0x000fc800078e020c */
[----:B------:R1:W-:Y:S04]  /*0640*/  STG.E desc[UR4][R4.64], R19 ;  /* 0x0000001304007986 */ /* 0x0003e8000c101904 */
[----:B------:R-:W2:Y:S04]  /*0650*/  LDG.E R18, desc[UR4][R14.64] ;  /* 0x000000040e127981 */ /* 0x000ea8000c1e1900 */
[----:B------:R-:W2:Y:S01]  /*0660*/  LDG.E R10, desc[UR4][R6.64+0x4] ;  /* 0x00000404060a7981 */ /* 0x000ea2000c1e1900 */
[----:B------:R-:W-:-:S04]  /*0670*/  IMAD.WIDE R12, R0, 0x4, R14 ;  /* 0x00000004000c7825 */ /* 0x000fc800078e020e */
[----:B--2---:R-:W-:-:S05]  /*0680*/  FFMA R21, R10, R18, R19 ;  /* 0x000000120a157223 */ /* 0x004fca0000000013 */
[----:B------:R1:W-:Y:S04]  /*0690*/  STG.E desc[UR4][R4.64], R21 ;  /* 0x0000001504007986 */ /* 0x0003e8000c101904 */
[----:B------:R-:W2:Y:S04]  /*06a0*/  LDG.E R10, desc[UR4][R6.64+0x8] ;  /* 0x00000804060a7981 */ /* 0x000ea8000c1e1900 */
[----:B------:R-:W2:Y:S02]  /*06b0*/  LDG.E R16, desc[UR4][R12.64] ;  /* 0x000000040c107981 */ /* 0x000ea4000c1e1900 */
[----:B--2---:R-:W-:Y:S01]  /*06c0*/  FFMA R23, R10, R16, R21 ;  /* 0x000000100a177223 */ /* 0x004fe20000000015 */
[----:B------:R-:W-:-:S04]  /*06d0*/  IMAD.WIDE R16, R0, 0x4, R12 ;  /* 0x0000000400107825 */ /* 0x000fc800078e020c */
[----:B------:R1:W-:Y:S04]  /*06e0*/  STG.E desc[UR4][R4.64], R23 ;  /* 0x0000001704007986 */ /* 0x0003e8000c101904 */
[----:B------:R-:W2:Y:S04]  /*06f0*/  LDG.E R10, desc[UR4][R6.64+0xc] ;  /* 0x00000c04060a7981 */ /* 0x000ea8000c1e1900 */
[----:B------:R-:W2:Y:S01]  /*0700*/  LDG.E R16, desc[UR4][R16.64] ;  /* 0x0000000410107981 */ /* 0x000ea2000c1e1900 */
[----:B------:R-:W-:Y:S01]  /*0710*/  IADD3 R11, PT, PT, R11, 0x4, RZ ;  /* 0x000000040b0b7810 */ /* 0x000fe20007ffe0ff */
[----:B--2---:R-:W-:-:S05]  /*0720*/  FFMA R15, R10, R16, R23 ;  /* 0x000000100a0f7223 */ /* 0x004fca0000000017 */
[----:B------:R1:W-:Y:S02]  /*0730*/  STG.E desc[UR4][R4.64], R15 ;  /* 0x0000000f04007986 */ /* 0x0003e4000c101904 */
.L_x_2:
[----:B------:R-:W-:Y:S05]  /*0740*/  @!P0 EXIT ;  /* 0x000000000000894d */ /* 0x000fea0003800000 */
[----:B------:R-:W-:Y:S02]  /*0750*/  ISETP.NE.AND P1, PT, R8, 0x1, PT ;  /* 0x000000010800780c */ /* 0x000fe40003f25270 */
[----:B------:R-:W-:-:S04]  /*0760*/  LOP3.LUT R3, R3, 0x1, RZ, 0xc0, !PT ;  /* 0x0000000103037812 */ /* 0x000fc800078ec0ff */
[----:B------:R-:W-:-:S07]  /*0770*/  ISETP.NE.U32.AND P0, PT, R3, 0x1, PT ;  /* 0x000000010300780c */ /* 0x000fce0003f05070 */
[----:B------:R-:W-:Y:S06]  /*0780*/  @!P1 BRA `(.L_x_3) ;  /* 0x0000000000549947 */ /* 0x000fec0003800000 */
[----:B------:R-:W3:Y:S01]  /*0790*/  LDC.64 R6, c[0x0][0x380] ;  /* 0x0000e000ff067b82 */ /* 0x000ee20000000a00 */
[----:B------:R-:W-:Y:S01]  /*07a0*/  IADD3 R13, PT, PT, R2, R11, RZ ;  /* 0x0000000b020d7210 */ /* 0x000fe20007ffe0ff */
[----:B------:R-:W-:Y:S01]  /*07b0*/  IMAD R3, R11, R0, R9 ;  /* 0x000000000b037224 */ /* 0x000fe200078e0209 */
[----:B------:R-:W4:Y:S05]  /*07c0*/  LDCU.64 UR6, c[0x0][0x380] ;  /* 0x00007000ff0677ac */ /* 0x000f2a0008000a00 */
[----:B------:R-:W0:Y:S01]  /*07d0*/  LDC.64 R16, c[0x0][0x388] ;  /* 0x0000e200ff107b82 */ /* 0x000e220000000a00 */
[----:B---3--:R-:W-:-:S06]  /*07e0*/  IMAD.WIDE.U32 R12, R13, 0x4, R6 ;  /* 0x000000040d0c7825 */ /* 0x008fcc00078e0006 */
[----:B------:R-:W3:Y:S01]  /*07f0*/  LDG.E R12, desc[UR4][R12.64] ;  /* 0x000000040c0c7981 */ /* 0x000ee2000c1e1900 */
[----:B0-----:R-:W-:-:S05]  /*0800*/  IMAD.WIDE R16, R3, 0x4, R16 ;  /* 0x0000000403107825 */ /* 0x001fca00078e0210 */
[----:B------:R-:W3:Y:S01]  /*0810*/  LDG.E R3, desc[UR4][R16.64] ;  /* 0x0000000410037981 */ /* 0x000ee2000c1e1900 */
[----:B------:R-:W-:-:S04]  /*0820*/  IADD3 R7, P1, PT, R2, R11, RZ ;  /* 0x0000000b02077210 */ /* 0x000fc80007f3e0ff */
[----:B------:R-:W-:Y:S02]  /*0830*/  IADD3.X R8, PT, PT, RZ, RZ, RZ, P1, !PT ;  /* 0x000000ffff087210 */ /* 0x000fe40000ffe4ff */
[----:B----4-:R-:W-:Y:S01]  /*0840*/  LEA R6, P1, R7, UR6, 0x2 ;  /* 0x0000000607067c11 */ /* 0x010fe2000f8210ff */
[----:B-1----:R-:W-:-:S03]  /*0850*/  IMAD.WIDE R18, R0, 0x4, R16 ;  /* 0x0000000400127825 */ /* 0x002fc600078e0210 */
[----:B------:R-:W-:Y:S01]  /*0860*/  LEA.HI.X R7, R7, UR7, R8, 0x2, P1 ;  /* 0x0000000707077c11 */ /* 0x000fe200088f1408 */
[----:B---3-5:R-:W-:-:S05]  /*0870*/  FFMA R3, R12, R3, R15 ;  /* 0x000000030c037223 */ /* 0x028fca000000000f */
[----:B------:R3:W-:Y:S04]  /*0880*/  STG.E desc[UR4][R4.64], R3 ;  /* 0x0000000304007986 */ /* 0x0007e8000c101904 */
[----:B------:R-:W2:Y:S04]  /*0890*/  LDG.E R18, desc[UR4][R18.64] ;  /* 0x0000000412127981 */ /* 0x000ea8000c1e1900 */
[----:B------:R-:W2:Y:S01]  /*08a0*/  LDG.E R6, desc[UR4][R6.64+0x4] ;  /* 0x0000040406067981 */ /* 0x000ea2000c1e1900 */
[----:B------:R-:W-:Y:S01]  /*08b0*/  IADD3 R11, PT, PT, R11, 0x2, RZ ;  /* 0x000000020b0b7810 */ /* 0x000fe20007ffe0ff */
[----:B--2---:R-:W-:-:S05]  /*08c0*/  FFMA R15, R6, R18, R3 ;  /* 0x00000012060f7223 */ /* 0x004fca0000000003 */
[----:B------:R3:W-:Y:S02]  /*08d0*/  STG.E desc[UR4][R4.64], R15 ;  /* 0x0000000f04007986 */ /* 0x0007e4000c101904 */
.L_x_3:
[----:B------:R-:W-:Y:S05]  /*08e0*/  @P0 EXIT ;  /* 0x000000000000094d */ /* 0x000fea0003800000 */
[----:B------:R-:W4:Y:S01]  /*08f0*/  LDC.64 R6, c[0x0][0x380] ;  /* 0x0000e000ff067b82 */ /* 0x000f220000000a00 */
[----:B---3--:R-:W-:Y:S01]  /*0900*/  IADD3 R3, PT, PT, R2, R11, RZ ;  /* 0x0000000b02037210 */ /* 0x008fe20007ffe0ff */
[----:B------:R-:W-:-:S06]  /*0910*/  IMAD R9, R11, R0, R9 ;  /* 0x000000000b097224 */ /* 0x000fcc00078e0209 */
[----:B------:R-:W3:Y:S01]  /*0920*/  LDC.64 R12, c[0x0][0x388] ;  /* 0x0000e200ff0c7b82 */ /* 0x000ee20000000a00 */
[----:B----4-:R-:W-:-:S06]  /*0930*/  IMAD.WIDE.U32 R2, R3, 0x4, R6 ;  /* 0x0000000403027825 */ /* 0x010fcc00078e0006 */
[----:B------:R-:W1:Y:S01]  /*0940*/  LDG.E R2, desc[UR4][R2.64] ;  /* 0x0000000402027981 */ /* 0x000e62000c1e1900 */
[----:B---3--:R-:W-:-:S06]  /*0950*/  IMAD.WIDE R6, R9, 0x4, R12 ;  /* 0x0000000409067825 */ /* 0x008fcc00078e020c */
[----:B------:R-:W1:Y:S02]  /*0960*/  LDG.E R6, desc[UR4][R6.64] ;  /* 0x0000000406067981 */ /* 0x000e64000c1e1900 */
[----:B-12--5:R-:W-:-:S05]  /*0970*/  FFMA R15, R2, R6, R15 ;  /* 0x00000006020f7223 */ /* 0x026fca000000000f */
[----:B------:R-:W-:Y:S01]  /*0980*/  STG.E desc[UR4][R4.64], R15 ;  /* 0x0000000f04007986 */ /* 0x000fe2000c101904 */
[----:B------:R-:W-:Y:S05]  /*0990*/  EXIT ;  /* 0x000000000000794d */ /* 0x000fea0003800000 */
.L_x_4:
[----:B------:R-:W-:-:S00]  /*09a0*/  BRA `(.L_x_4) ;  /* 0xfffffffc00fc7947 */ /* 0x000fc0000383ffff */
[----:B------:R-:W-:-:S00]  /*09b0*/  NOP ;  /* 0x0000000000007918 */ /* 0x000fc00000000000 */
        /* <DEDUP_REMOVED lines=12> */
.L_x_5:


//--------------------- .nv.shared.reserved.0     --------------------------
	.section	.nv.shared.reserved.0,"aw",@nobits
	.weak		__nv_reservedSMEM_offset_0_alias
	.size		__nv_reservedSMEM_offset_0_alias, 0, 64
	.other		__nv_reservedSMEM_offset_0_alias,@"STO_CUDA_RESERVED_SHARED STV_DEFAULT"
__nv_reservedSMEM_offset_0_alias:
	.zero		0
	.zero		64


//--------------------- .nv.constant0._Z7cudaMulPfS_iiiS_ --------------------------
	.section	.nv.constant0._Z7cudaMulPfS_iiiS_,"a",@progbits
	.sectionflags	@""
	.align	4
.nv.constant0._Z7cudaMulPfS_iiiS_:
	.zero		936


//--------------------- SYMBOLS --------------------------

	.type		.nv.reservedSmem.offset0,@object
	.size		.nv.reservedSmem.offset0,0x4
